//
// Generated by NVIDIA NVVM Compiler
//
// Compiler Build ID: CL-36424714
// Cuda compilation tools, release 13.0, V13.0.88
// Based on NVVM 20.0.0
//

.version 9.0
.target sm_100
.address_size 64

	// .globl	_Z4initiPi
.extern .func  (.param .b32 func_retval0) vprintf
(
	.param .b64 vprintf_param_0,
	.param .b64 vprintf_param_1
)
;
.global .align 1 .b8 $str[4] = {37, 100, 32};

.visible .entry _Z4initiPi(
	.param .u32 _Z4initiPi_param_0,
	.param .u64 .ptr .align 1 _Z4initiPi_param_1
)
{
	.reg .pred 	%p<7>;
	.reg .b32 	%r<33>;
	.reg .b64 	%rd<11>;

	ld.param.u32 	%r12, [_Z4initiPi_param_0];
	ld.param.u64 	%rd2, [_Z4initiPi_param_1];
	cvta.to.global.u64 	%rd1, %rd2;
	mov.u32 	%r13, %ctaid.x;
	mov.u32 	%r14, %ntid.x;
	mov.u32 	%r15, %tid.x;
	mad.lo.s32 	%r31, %r13, %r14, %r15;
	mov.u32 	%r16, %nctaid.x;
	mul.lo.s32 	%r2, %r16, %r14;
	setp.ge.s32 	%p1, %r31, %r12;
	@%p1 bra 	$L__BB0_7;
	add.s32 	%r17, %r31, %r2;
	max.s32 	%r18, %r12, %r17;
	setp.lt.s32 	%p2, %r17, %r12;
	selp.u32 	%r19, 1, 0, %p2;
	add.s32 	%r20, %r17, %r19;
	sub.s32 	%r21, %r18, %r20;
	div.u32 	%r22, %r21, %r2;
	add.s32 	%r3, %r22, %r19;
	and.b32  	%r23, %r3, 3;
	setp.eq.s32 	%p3, %r23, 3;
	@%p3 bra 	$L__BB0_4;
	add.s32 	%r24, %r3, 1;
	and.b32  	%r25, %r24, 3;
	neg.s32 	%r29, %r25;
$L__BB0_3:
	.pragma "nounroll";
	mul.wide.s32 	%rd3, %r31, 4;
	add.s64 	%rd4, %rd1, %rd3;
	mov.b32 	%r26, 0;
	st.global.u32 	[%rd4], %r26;
	add.s32 	%r31, %r31, %r2;
	add.s32 	%r29, %r29, 1;
	setp.ne.s32 	%p4, %r29, 0;
	@%p4 bra 	$L__BB0_3;
$L__BB0_4:
	setp.lt.u32 	%p5, %r3, 3;
	@%p5 bra 	$L__BB0_7;
	mul.wide.s32 	%rd7, %r2, 4;
	shl.b32 	%r28, %r2, 2;
$L__BB0_6:
	mul.wide.s32 	%rd5, %r31, 4;
	add.s64 	%rd6, %rd1, %rd5;
	mov.b32 	%r27, 0;
	st.global.u32 	[%rd6], %r27;
	add.s64 	%rd8, %rd6, %rd7;
	st.global.u32 	[%rd8], %r27;
	add.s64 	%rd9, %rd8, %rd7;
	st.global.u32 	[%rd9], %r27;
	add.s64 	%rd10, %rd9, %rd7;
	st.global.u32 	[%rd10], %r27;
	add.s32 	%r31, %r28, %r31;
	setp.lt.s32 	%p6, %r31, %r12;
	@%p6 bra 	$L__BB0_6;
$L__BB0_7:
	ret;

}
	// .globl	_Z5add_iiPi
.visible .entry _Z5add_iiPi(
	.param .u32 _Z5add_iiPi_param_0,
	.param .u64 .ptr .align 1 _Z5add_iiPi_param_1
)
{
	.reg .pred 	%p<7>;
	.reg .b32 	%r<43>;
	.reg .b64 	%rd<11>;

	ld.param.u32 	%r12, [_Z5add_iiPi_param_0];
	ld.param.u64 	%rd2, [_Z5add_iiPi_param_1];
	cvta.to.global.u64 	%rd1, %rd2;
	mov.u32 	%r13, %ctaid.x;
	mov.u32 	%r14, %ntid.x;
	mov.u32 	%r15, %tid.x;
	mad.lo.s32 	%r41, %r13, %r14, %r15;
	mov.u32 	%r16, %nctaid.x;
	mul.lo.s32 	%r2, %r16, %r14;
	setp.ge.s32 	%p1, %r41, %r12;
	@%p1 bra 	$L__BB1_7;
	add.s32 	%r17, %r41, %r2;
	max.s32 	%r18, %r12, %r17;
	setp.lt.s32 	%p2, %r17, %r12;
	selp.u32 	%r19, 1, 0, %p2;
	add.s32 	%r20, %r17, %r19;
	sub.s32 	%r21, %r18, %r20;
	div.u32 	%r22, %r21, %r2;
	add.s32 	%r3, %r22, %r19;
	and.b32  	%r23, %r3, 3;
	setp.eq.s32 	%p3, %r23, 3;
	@%p3 bra 	$L__BB1_4;
	add.s32 	%r24, %r3, 1;
	and.b32  	%r25, %r24, 3;
	neg.s32 	%r39, %r25;
$L__BB1_3:
	.pragma "nounroll";
	mul.wide.s32 	%rd3, %r41, 4;
	add.s64 	%rd4, %rd1, %rd3;
	ld.global.u32 	%r26, [%rd4];
	add.s32 	%r27, %r41, %r26;
	st.global.u32 	[%rd4], %r27;
	add.s32 	%r41, %r41, %r2;
	add.s32 	%r39, %r39, 1;
	setp.ne.s32 	%p4, %r39, 0;
	@%p4 bra 	$L__BB1_3;
$L__BB1_4:
	setp.lt.u32 	%p5, %r3, 3;
	@%p5 bra 	$L__BB1_7;
	mul.wide.s32 	%rd7, %r2, 4;
$L__BB1_6:
	mul.wide.s32 	%rd5, %r41, 4;
	add.s64 	%rd6, %rd1, %rd5;
	ld.global.u32 	%r28, [%rd6];
	add.s32 	%r29, %r28, %r41;
	st.global.u32 	[%rd6], %r29;
	add.s32 	%r30, %r41, %r2;
	add.s64 	%rd8, %rd6, %rd7;
	ld.global.u32 	%r31, [%rd8];
	add.s32 	%r32, %r31, %r30;
	st.global.u32 	[%rd8], %r32;
	add.s32 	%r33, %r30, %r2;
	add.s64 	%rd9, %rd8, %rd7;
	ld.global.u32 	%r34, [%rd9];
	add.s32 	%r35, %r34, %r33;
	st.global.u32 	[%rd9], %r35;
	add.s32 	%r36, %r33, %r2;
	add.s64 	%rd10, %rd9, %rd7;
	ld.global.u32 	%r37, [%rd10];
	add.s32 	%r38, %r37, %r36;
	st.global.u32 	[%rd10], %r38;
	add.s32 	%r41, %r36, %r2;
	setp.lt.s32 	%p6, %r41, %r12;
	@%p6 bra 	$L__BB1_6;
$L__BB1_7:
	ret;

}
	// .globl	_Z9print_arrPii
.visible .entry _Z9print_arrPii(
	.param .u64 .ptr .align 1 _Z9print_arrPii_param_0,
	.param .u32 _Z9print_arrPii_param_1
)
{
	.local .align 8 .b8 	__local_depot2[8];
	.reg .b64 	%SP;
	.reg .b64 	%SPL;
	.reg .pred 	%p<3>;
	.reg .b32 	%r<14>;
	.reg .b64 	%rd<10>;

	mov.u64 	%SPL, __local_depot2;
	cvta.local.u64 	%SP, %SPL;
	ld.param.u64 	%rd3, [_Z9print_arrPii_param_0];
	ld.param.u32 	%r6, [_Z9print_arrPii_param_1];
	bar.sync 	0;
	mov.u32 	%r7, %ctaid.x;
	mov.u32 	%r1, %ntid.x;
	mov.u32 	%r8, %tid.x;
	mad.lo.s32 	%r13, %r7, %r1, %r8;
	setp.ge.s32 	%p1, %r13, %r6;
	@%p1 bra 	$L__BB2_3;
	mov.u32 	%r9, %nctaid.x;
	mul.lo.s32 	%r3, %r9, %r1;
	add.u64 	%rd4, %SP, 0;
	add.u64 	%rd1, %SPL, 0;
	cvta.to.global.u64 	%rd2, %rd3;
	mov.u64 	%rd7, $str;
$L__BB2_2:
	mul.wide.s32 	%rd5, %r13, 4;
	add.s64 	%rd6, %rd2, %rd5;
	ld.global.u32 	%r10, [%rd6];
	st.local.u32 	[%rd1], %r10;
	cvta.global.u64 	%rd8, %rd7;
	{ // callseq 0, 0
	.param .b64 param0;
	st.param.b64 	[param0], %rd8;
	.param .b64 param1;
	st.param.b64 	[param1], %rd4;
	.param .b32 retval0;
	call.uni (retval0), 
	vprintf, 
	(
	param0, 
	param1
	);
	ld.param.b32 	%r11, [retval0];
	} // callseq 0
	add.s32 	%r13, %r13, %r3;
	setp.lt.s32 	%p2, %r13, %r6;
	@%p2 bra 	$L__BB2_2;
$L__BB2_3:
	ret;

}


// ===== COMPILED SASS (sm_100) =====

	.target	sm_100

	.elftype	@"ET_EXEC"


//--------------------- .note.nv.tkinfo           --------------------------
	.section	.note.nv.tkinfo,"",@"SHT_NOTE"
	.sectionflags	@"SHF_NOTE_NV_TKINFO"
	.tkinfo
        /*0018*/ 	.word	0x00000002
        /*0030*/ 	.string	""
        /*0030*/ 	.string	"ptxas"
        /*0030*/ 	.string	"Cuda compilation tools, release 13.0, V13.0.88"
        /*0030*/ 	.string	"Build cuda_13.0.r13.0/compiler.36424714_0"
        /*0030*/ 	.string	"-arch sm_100 -m 64 "



//--------------------- .note.nv.cuinfo           --------------------------
	.section	.note.nv.cuinfo,"",@"SHT_NOTE"
	.sectionflags	@"SHF_NOTE_NV_CUINFO"
        /*0018*/ 	.short	0x0002
        /*001a*/ 	.short	0x0064
        /*001c*/ 	.short	0x0082
	.zero		2


//--------------------- .nv.info                  --------------------------
	.section	.nv.info,"",@"SHT_CUDA_INFO"
	.align	4


	//----- nvinfo : EIATTR_REGCOUNT
	.align		4
        /*0000*/ 	.byte	0x04, 0x2f
        /*0002*/ 	.short	(.L_2 - .L_1)
	.align		4
.L_1:
        /*0004*/ 	.word	index@(_Z4initiPi)
        /*0008*/ 	.word	0x00000010


	//----- nvinfo : EIATTR_FRAME_SIZE
	.align		4
.L_2:
        /*000c*/ 	.byte	0x04, 0x11
        /*000e*/ 	.short	(.L_4 - .L_3)
	.align		4
.L_3:
        /*0010*/ 	.word	index@(_Z4initiPi)
        /*0014*/ 	.word	0x00000000


	//----- nvinfo : EIATTR_REGCOUNT
	.align		4
.L_4:
        /*0018*/ 	.byte	0x04, 0x2f
        /*001a*/ 	.short	(.L_6 - .L_5)
	.align		4
.L_5:
        /*001c*/ 	.word	index@(_Z5add_iiPi)
        /*0020*/ 	.word	0x00000016


	//----- nvinfo : EIATTR_FRAME_SIZE
	.align		4
.L_6:
        /*0024*/ 	.byte	0x04, 0x11
        /*0026*/ 	.short	(.L_8 - .L_7)
	.align		4
.L_7:
        /*0028*/ 	.word	index@(_Z5add_iiPi)
        /*002c*/ 	.word	0x00000000


	//----- nvinfo : EIATTR_REGCOUNT
	.align		4
.L_8:
        /*0030*/ 	.byte	0x04, 0x2f
        /*0032*/ 	.short	(.L_10 - .L_9)
	.align		4
.L_9:
        /*0034*/ 	.word	index@(_Z9print_arrPii)
        /*0038*/ 	.word	0x00000018


	//----- nvinfo : EIATTR_FRAME_SIZE
	.align		4
.L_10:
        /*003c*/ 	.byte	0x04, 0x11
        /*003e*/ 	.short	(.L_12 - .L_11)
	.align		4
.L_11:
        /*0040*/ 	.word	index@(_Z9print_arrPii)
        /*0044*/ 	.word	0x00000008


	//----- nvinfo : EIATTR_MIN_STACK_SIZE
	.align		4
.L_12:
        /*0048*/ 	.byte	0x04, 0x12
        /*004a*/ 	.short	(.L_14 - .L_13)
	.align		4
.L_13:
        /*004c*/ 	.word	index@(_Z9print_arrPii)
        /*0050*/ 	.word	0x00000008


	//----- nvinfo : EIATTR_MIN_STACK_SIZE
	.align		4
.L_14:
        /*0054*/ 	.byte	0x04, 0x12
        /*0056*/ 	.short	(.L_16 - .L_15)
	.align		4
.L_15:
        /*0058*/ 	.word	index@(_Z5add_iiPi)
        /*005c*/ 	.word	0x00000000


	//----- nvinfo : EIATTR_MIN_STACK_SIZE
	.align		4
.L_16:
        /*0060*/ 	.byte	0x04, 0x12
        /*0062*/ 	.short	(.L_18 - .L_17)
	.align		4
.L_17:
        /*0064*/ 	.word	index@(_Z4initiPi)
        /*0068*/ 	.word	0x00000000
.L_18:


//--------------------- .nv.compat                --------------------------
	.section	.nv.compat,"",@"SHT_CUDA_COMPAT_INFO"
	.align	4
        /*0000*/ 	.byte	0x02, 0x09, 0x00, 0x00, 0x02, 0x02, 0x01, 0x00, 0x02, 0x05, 0x05, 0x00, 0x03, 0x07, 0x01, 0x01
        /*0010*/ 	.byte	0x02, 0x03, 0x00, 0x00, 0x02, 0x06, 0x01, 0x00, 0x04, 0x0b, 0x08, 0x00, 0x09, 0x00, 0x00, 0x00
        /*0020*/ 	.byte	0x00, 0x00, 0x00, 0x00


//--------------------- .nv.info._Z9print_arrPii  --------------------------
	.section	.nv.info._Z9print_arrPii,"",@"SHT_CUDA_INFO"
	.sectionflags	@""
	.align	4


	//----- nvinfo : EIATTR_CUDA_API_VERSION
	.align		4
        /*0000*/ 	.byte	0x04, 0x37
        /*0002*/ 	.short	(.L_20 - .L_19)
.L_19:
        /*0004*/ 	.word	0x00000082


	//----- nvinfo : EIATTR_KPARAM_INFO
	.align		4
.L_20:
        /*0008*/ 	.byte	0x04, 0x17
        /*000a*/ 	.short	(.L_22 - .L_21)
.L_21:
        /*000c*/ 	.word	0x00000000
        /*0010*/ 	.short	0x0001
        /*0012*/ 	.short	0x0008
        /*0014*/ 	.byte	0x00, 0xf0, 0x11, 0x00


	//----- nvinfo : EIATTR_KPARAM_INFO
	.align		4
.L_22:
        /*0018*/ 	.byte	0x04, 0x17
        /*001a*/ 	.short	(.L_24 - .L_23)
.L_23:
        /*001c*/ 	.word	0x00000000
        /*0020*/ 	.short	0x0000
        /*0022*/ 	.short	0x0000
        /*0024*/ 	.byte	0x00, 0xf5, 0x21, 0x00


	//----- nvinfo : EIATTR_SPARSE_MMA_MASK
	.align		4
.L_24:
        /*0028*/ 	.byte	0x03, 0x50
        /*002a*/ 	.short	0x0000


	//----- nvinfo : EIATTR_MAXREG_COUNT
	.align		4
        /*002c*/ 	.byte	0x03, 0x1b
        /*002e*/ 	.short	0x00ff


	//----- nvinfo : EIATTR_NUM_BARRIERS
	.align		4
        /*0030*/ 	.byte	0x02, 0x4c
        /*0032*/ 	.byte	0x01
	.zero		1


	//----- nvinfo : EIATTR_EXTERNS
	.align		4
        /*0034*/ 	.byte	0x04, 0x0f
        /*0036*/ 	.short	(.L_26 - .L_25)


	//   ....[0]....
	.align		4
.L_25:
        /*0038*/ 	.word	index@(vprintf)


	//----- nvinfo : EIATTR_MERCURY_ISA_VERSION
	.align		4
.L_26:
        /*003c*/ 	.byte	0x03, 0x5f
        /*003e*/ 	.short	0x0101


	//----- nvinfo : EIATTR_VRC_CTA_INIT_COUNT
	.align		4
        /*0040*/ 	.byte	0x02, 0x4a
	.zero		1
	.zero		1


	//----- nvinfo : EIATTR_SYSCALL_OFFSETS
	.align		4
        /*0044*/ 	.byte	0x04, 0x46
        /*0046*/ 	.short	(.L_28 - .L_27)


	//   ....[0]....
.L_27:
        /*0048*/ 	.word	0x00000210


	//----- nvinfo : EIATTR_EXIT_INSTR_OFFSETS
	.align		4
.L_28:
        /*004c*/ 	.byte	0x04, 0x1c
        /*004e*/ 	.short	(.L_30 - .L_29)


	//   ....[0]....
.L_29:
        /*0050*/ 	.word	0x000000d0


	//   ....[1]....
        /*0054*/ 	.word	0x00000240


	//----- nvinfo : EIATTR_CRS_STACK_SIZE
	.align		4
.L_30:
        /*0058*/ 	.byte	0x04, 0x1e
        /*005a*/ 	.short	(.L_32 - .L_31)
.L_31:
        /*005c*/ 	.word	0x00000000


	//----- nvinfo : EIATTR_CBANK_PARAM_SIZE
	.align		4
.L_32:
        /*0060*/ 	.byte	0x03, 0x19
        /*0062*/ 	.short	0x000c


	//----- nvinfo : EIATTR_PARAM_CBANK
	.align		4
        /*0064*/ 	.byte	0x04, 0x0a
        /*0066*/ 	.short	(.L_34 - .L_33)
	.align		4
.L_33:
        /*0068*/ 	.word	index@(.nv.constant0._Z9print_arrPii)
        /*006c*/ 	.short	0x0380
        /*006e*/ 	.short	0x000c


	//----- nvinfo : EIATTR_SW_WAR
	.align		4
.L_34:
        /*0070*/ 	.byte	0x04, 0x36
        /*0072*/ 	.short	(.L_36 - .L_35)
.L_35:
        /*0074*/ 	.word	0x00000008
.L_36:


//--------------------- .nv.info._Z5add_iiPi      --------------------------
	.section	.nv.info._Z5add_iiPi,"",@"SHT_CUDA_INFO"
	.sectionflags	@""
	.align	4


	//----- nvinfo : EIATTR_CUDA_API_VERSION
	.align		4
        /*0000*/ 	.byte	0x04, 0x37
        /*0002*/ 	.short	(.L_38 - .L_37)
.L_37:
        /*0004*/ 	.word	0x00000082


	//----- nvinfo : EIATTR_KPARAM_INFO
	.align		4
.L_38:
        /*0008*/ 	.byte	0x04, 0x17
        /*000a*/ 	.short	(.L_40 - .L_39)
.L_39:
        /*000c*/ 	.word	0x00000000
        /*0010*/ 	.short	0x0001
        /*0012*/ 	.short	0x0008
        /*0014*/ 	.byte	0x00, 0xf5, 0x21, 0x00


	//----- nvinfo : EIATTR_KPARAM_INFO
	.align		4
.L_40:
        /*0018*/ 	.byte	0x04, 0x17
        /*001a*/ 	.short	(.L_42 - .L_41)
.L_41:
        /*001c*/ 	.word	0x00000000
        /*0020*/ 	.short	0x0000
        /*0022*/ 	.short	0x0000
        /*0024*/ 	.byte	0x00, 0xf0, 0x11, 0x00


	//----- nvinfo : EIATTR_SPARSE_MMA_MASK
	.align		4
.L_42:
        /*0028*/ 	.byte	0x03, 0x50
        /*002a*/ 	.short	0x0000


	//----- nvinfo : EIATTR_MAXREG_COUNT
	.align		4
        /*002c*/ 	.byte	0x03, 0x1b
        /*002e*/ 	.short	0x00ff


	//----- nvinfo : EIATTR_MERCURY_ISA_VERSION
	.align		4
        /*0030*/ 	.byte	0x03, 0x5f
        /*0032*/ 	.short	0x0101


	//----- nvinfo : EIATTR_VRC_CTA_INIT_COUNT
	.align		4
        /*0034*/ 	.byte	0x02, 0x4a
	.zero		1
	.zero		1


	//----- nvinfo : EIATTR_EXIT_INSTR_OFFSETS
	.align		4
        /*0038*/ 	.byte	0x04, 0x1c
        /*003a*/ 	.short	(.L_44 - .L_43)


	//   ....[0]....
.L_43:
        /*003c*/ 	.word	0x00000090


	//   ....[1]....
        /*0040*/ 	.word	0x00000360


	//   ....[2]....
        /*0044*/ 	.word	0x000004d0


	//----- nvinfo : EIATTR_CRS_STACK_SIZE
	.align		4
.L_44:
        /*0048*/ 	.byte	0x04, 0x1e
        /*004a*/ 	.short	(.L_46 - .L_45)
.L_45:
        /*004c*/ 	.word	0x00000000


	//----- nvinfo : EIATTR_CBANK_PARAM_SIZE
	.align		4
.L_46:
        /*0050*/ 	.byte	0x03, 0x19
        /*0052*/ 	.short	0x0010


	//----- nvinfo : EIATTR_PARAM_CBANK
	.align		4
        /*0054*/ 	.byte	0x04, 0x0a
        /*0056*/ 	.short	(.L_48 - .L_47)
	.align		4
.L_47:
        /*0058*/ 	.word	index@(.nv.constant0._Z5add_iiPi)
        /*005c*/ 	.short	0x0380
        /*005e*/ 	.short	0x0010


	//----- nvinfo : EIATTR_SW_WAR
	.align		4
.L_48:
        /*0060*/ 	.byte	0x04, 0x36
        /*0062*/ 	.short	(.L_50 - .L_49)
.L_49:
        /*0064*/ 	.word	0x00000008
.L_50:


//--------------------- .nv.info._Z4initiPi       --------------------------
	.section	.nv.info._Z4initiPi,"",@"SHT_CUDA_INFO"
	.sectionflags	@""
	.align	4


	//----- nvinfo : EIATTR_CUDA_API_VERSION
	.align		4
        /*0000*/ 	.byte	0x04, 0x37
        /*0002*/ 	.short	(.L_52 - .L_51)
.L_51:
        /*0004*/ 	.word	0x00000082


	//----- nvinfo : EIATTR_KPARAM_INFO
	.align		4
.L_52:
        /*0008*/ 	.byte	0x04, 0x17
        /*000a*/ 	.short	(.L_54 - .L_53)
.L_53:
        /*000c*/ 	.word	0x00000000
        /*0010*/ 	.short	0x0001
        /*0012*/ 	.short	0x0008
        /*0014*/ 	.byte	0x00, 0xf5, 0x21, 0x00


	//----- nvinfo : EIATTR_KPARAM_INFO
	.align		4
.L_54:
        /*0018*/ 	.byte	0x04, 0x17
        /*001a*/ 	.short	(.L_56 - .L_55)
.L_55:
        /*001c*/ 	.word	0x00000000
        /*0020*/ 	.short	0x0000
        /*0022*/ 	.short	0x0000
        /*0024*/ 	.byte	0x00, 0xf0, 0x11, 0x00


	//----- nvinfo : EIATTR_SPARSE_MMA_MASK
	.align		4
.L_56:
        /*0028*/ 	.byte	0x03, 0x50
        /*002a*/ 	.short	0x0000


	//----- nvinfo : EIATTR_MAXREG_COUNT
	.align		4
        /*002c*/ 	.byte	0x03, 0x1b
        /*002e*/ 	.short	0x00ff


	//----- nvinfo : EIATTR_MERCURY_ISA_VERSION
	.align		4
        /*0030*/ 	.byte	0x03, 0x5f
        /*0032*/ 	.short	0x0101


	//----- nvinfo : EIATTR_VRC_CTA_INIT_COUNT
	.align		4
        /*0034*/ 	.byte	0x02, 0x4a
	.zero		1
	.zero		1


	//----- nvinfo : EIATTR_EXIT_INSTR_OFFSETS
	.align		4
        /*0038*/ 	.byte	0x04, 0x1c
        /*003a*/ 	.short	(.L_58 - .L_57)


	//   ....[0]....
.L_57:
        /*003c*/ 	.word	0x00000090


	//   ....[1]....
        /*0040*/ 	.word	0x00000330


	//   ....[2]....
        /*0044*/ 	.word	0x00000400


	//----- nvinfo : EIATTR_CRS_STACK_SIZE
	.align		4
.L_58:
        /*0048*/ 	.byte	0x04, 0x1e
        /*004a*/ 	.short	(.L_60 - .L_59)
.L_59:
        /*004c*/ 	.word	0x00000000


	//----- nvinfo : EIATTR_CBANK_PARAM_SIZE
	.align		4
.L_60:
        /*0050*/ 	.byte	0x03, 0x19
        /*0052*/ 	.short	0x0010


	//----- nvinfo : EIATTR_PARAM_CBANK
	.align		4
        /*0054*/ 	.byte	0x04, 0x0a
        /*0056*/ 	.short	(.L_62 - .L_61)
	.align		4
.L_61:
        /*0058*/ 	.word	index@(.nv.constant0._Z4initiPi)
        /*005c*/ 	.short	0x0380
        /*005e*/ 	.short	0x0010


	//----- nvinfo : EIATTR_SW_WAR
	.align		4
.L_62:
        /*0060*/ 	.byte	0x04, 0x36
        /*0062*/ 	.short	(.L_64 - .L_63)
.L_63:
        /*0064*/ 	.word	0x00000008
.L_64:


//--------------------- .nv.callgraph             --------------------------
	.section	.nv.callgraph,"",@"SHT_CUDA_CALLGRAPH"
	.align	4
	.sectionentsize	8
	.align		4
        /*0000*/ 	.word	0x00000000
	.align		4
        /*0004*/ 	.word	0xffffffff
	.align		4
        /*0008*/ 	.word	index@(_Z9print_arrPii)
	.align		4
        /*000c*/ 	.word	index@(vprintf)
	.align		4
        /*0010*/ 	.word	0x00000000
	.align		4
        /*0014*/ 	.word	0xfffffffe
	.align		4
        /*0018*/ 	.word	0x00000000
	.align		4
        /*001c*/ 	.word	0xfffffffd
	.align		4
        /*0020*/ 	.word	0x00000000
	.align		4
        /*0024*/ 	.word	0xfffffffc


//--------------------- .nv.constant4             --------------------------
	.section	.nv.constant4,"a",@progbits
	.align	8
	.align		8
.nv.constant4:
        /*0000*/ 	.dword	vprintf
	.align		8
        /*0008*/ 	.dword	$str


//--------------------- .text._Z9print_arrPii     --------------------------
	.section	.text._Z9print_arrPii,"ax",@progbits
	.align	128
        .global         _Z9print_arrPii
        .type           _Z9print_arrPii,@function
        .size           _Z9print_arrPii,(.L_x_13 - _Z9print_arrPii)
        .other          _Z9print_arrPii,@"STO_CUDA_ENTRY STV_DEFAULT"
_Z9print_arrPii:
.text._Z9print_arrPii:
[----:B------:R-:W0:Y:S01]  /*0000*/  LDC R1, c[0x0][0x37c] ;  /* 0x0000df00ff017b82 */ /* 0x000e220000000800 */
[----:B------:R-:W1:Y:S01]  /*0010*/  S2R R17, SR_TID.X ;  /* 0x0000000000117919 */ /* 0x000e620000002100 */
[----:B------:R-:W2:Y:S06]  /*0020*/  LDCU UR5, c[0x0][0x2fc] ;  /* 0x00005f80ff0577ac */ /* 0x000eac0008000800 */
[----:B------:R-:W1:Y:S01]  /*0030*/  S2UR UR6, SR_CTAID.X ;  /* 0x00000000000679c3 */ /* 0x000e620000002500 */
[----:B0-----:R-:W-:-:S07]  /*0040*/  VIADD R1, R1, 0xfffffff8 ;  /* 0xfffffff801017836 */ /* 0x001fce0000000000 */
[----:B------:R-:W-:Y:S08]  /*0050*/  BAR.SYNC.DEFER_BLOCKING 0x0 ;  /* 0x0000000000007b1d */ /* 0x000ff00000010000 */
[----:B------:R-:W1:Y:S01]  /*0060*/  LDC R18, c[0x0][0x360] ;  /* 0x0000d800ff127b82 */ /* 0x000e620000000800 */
[----:B------:R-:W0:Y:S01]  /*0070*/  LDCU UR7, c[0x0][0x388] ;  /* 0x00007100ff0777ac */ /* 0x000e220008000800 */
[----:B------:R-:W3:Y:S02]  /*0080*/  LDCU UR4, c[0x0][0x2f8] ;  /* 0x00005f00ff0477ac */ /* 0x000ee40008000800 */
[----:B---3--:R-:W-:Y:S01]  /*0090*/  IADD3 R2, P1, PT, R1, UR4, RZ ;  /* 0x0000000401027c10 */ /* 0x008fe2000ff3e0ff */
[----:B-1----:R-:W-:-:S04]  /*00a0*/  IMAD R17, R18, UR6, R17 ;  /* 0x0000000612117c24 */ /* 0x002fc8000f8e0211 */
[----:B--2---:R-:W-:Y:S01]  /*00b0*/  IMAD.X R16, RZ, RZ, UR5, P1 ;  /* 0x00000005ff107e24 */ /* 0x004fe200088e06ff */
[----:B0-----:R-:W-:-:S13]  /*00c0*/  ISETP.GE.AND P0, PT, R17, UR7, PT ;  /* 0x0000000711007c0c */ /* 0x001fda000bf06270 */
[----:B------:R-:W-:Y:S05]  /*00d0*/  @P0 EXIT ;  /* 0x000000000000094d */ /* 0x000fea0003800000 */
[----:B------:R-:W0:Y:S01]  /*00e0*/  LDCU UR4, c[0x0][0x370] ;  /* 0x00006e00ff0477ac */ /* 0x000e220008000800 */
[----:B------:R-:W1:Y:S01]  /*00f0*/  LDCU.64 UR36, c[0x0][0x358] ;  /* 0x00006b00ff2477ac */ /* 0x000e620008000a00 */
[----:B------:R-:W2:Y:S01]  /*0100*/  LDCU UR38, c[0x0][0x388] ;  /* 0x00007100ff2677ac */ /* 0x000ea20008000800 */
[----:B0-----:R-:W-:-:S07]  /*0110*/  IMAD R18, R18, UR4, RZ ;  /* 0x0000000412127c24 */ /* 0x001fce000f8e02ff */
.L_x_1:
[----:B------:R-:W0:Y:S01]  /*0120*/  LDC.64 R8, c[0x0][0x380] ;  /* 0x0000e000ff087b82 */ /* 0x000e220000000a00 */
[----:B------:R-:W-:Y:S01]  /*0130*/  MOV R0, 0x0 ;  /* 0x0000000000007802 */ /* 0x000fe20000000f00 */
[----:B------:R-:W3:Y:S01]  /*0140*/  LDCU.64 UR4, c[0x4][0x8] ;  /* 0x01000100ff0477ac */ /* 0x000ee20008000a00 */
[----:B0-----:R-:W-:-:S06]  /*0150*/  IMAD.WIDE R8, R17, 0x4, R8 ;  /* 0x0000000411087825 */ /* 0x001fcc00078e0208 */
[----:B-1----:R-:W4:Y:S01]  /*0160*/  LDG.E R8, desc[UR36][R8.64] ;  /* 0x0000002408087981 */ /* 0x002f22000c1e1900 */
[----:B------:R0:W1:Y:S01]  /*0170*/  LDC.64 R10, c[0x4][R0] ;  /* 0x01000000000a7b82 */ /* 0x0000620000000a00 */
[----:B------:R-:W-:Y:S01]  /*0180*/  IADD3 R17, PT, PT, R18, R17, RZ ;  /* 0x0000001112117210 */ /* 0x000fe20007ffe0ff */
[----:B---3--:R-:W-:Y:S01]  /*0190*/  IMAD.U32 R4, RZ, RZ, UR4 ;  /* 0x00000004ff047e24 */ /* 0x008fe2000f8e00ff */
[----:B------:R-:W-:Y:S01]  /*01a0*/  MOV R5, UR5 ;  /* 0x0000000500057c02 */ /* 0x000fe20008000f00 */
[----:B------:R-:W-:Y:S01]  /*01b0*/  IMAD.MOV.U32 R6, RZ, RZ, R2 ;  /* 0x000000ffff067224 */ /* 0x000fe200078e0002 */
[----:B--2---:R-:W-:Y:S02]  /*01c0*/  ISETP.GE.AND P0, PT, R17, UR38, PT ;  /* 0x0000002611007c0c */ /* 0x004fe4000bf06270 */
[----:B------:R-:W-:Y:S02]  /*01d0*/  MOV R7, R16 ;  /* 0x0000001000077202 */ /* 0x000fe40000000f00 */
[----:B------:R-:W-:Y:S01]  /*01e0*/  P2R R19, PR, RZ, 0x1 ;  /* 0x00000001ff137803 */ /* 0x000fe20000000000 */
[----:B-1--4-:R0:W-:Y:S08]  /*01f0*/  STL [R1], R8 ;  /* 0x0000000801007387 */ /* 0x0121f00000100800 */
[----:B------:R-:W-:-:S07]  /*0200*/  LEPC R20, `(.L_x_0) ;  /* 0x000000001014794e */ /* 0x000fce0000000000 */
[----:B0-----:R-:W-:Y:S05]  /*0210*/  CALL.ABS.NOINC R10 ;  /* 0x000000000a007343 */ /* 0x001fea0003c00000 */
.L_x_0:
[----:B------:R-:W-:-:S13]  /*0220*/  ISETP.NE.AND P6, PT, R19, RZ, PT ;  /* 0x000000ff1300720c */ /* 0x000fda0003fc5270 */
[----:B------:R-:W-:Y:S05]  /*0230*/  @!P6 BRA `(.L_x_1) ;  /* 0xfffffffc00b8e947 */ /* 0x000fea000383ffff */
[----:B------:R-:W-:Y:S05]  /*0240*/  EXIT ;  /* 0x000000000000794d */ /* 0x000fea0003800000 */
.L_x_2:
[----:B------:R-:W-:-:S00]  /*0250*/  BRA `(.L_x_2) ;  /* 0xfffffffc00fc7947 */ /* 0x000fc0000383ffff */
[----:B------:R-:W-:-:S00]  /*0260*/  NOP ;  /* 0x0000000000007918 */ /* 0x000fc00000000000 */
        /* <DEDUP_REMOVED lines=9> */
.L_x_13:


//--------------------- .text._Z5add_iiPi         --------------------------
	.section	.text._Z5add_iiPi,"ax",@progbits
	.align	128
        .global         _Z5add_iiPi
        .type           _Z5add_iiPi,@function
        .size           _Z5add_iiPi,(.L_x_14 - _Z5add_iiPi)
        .other          _Z5add_iiPi,@"STO_CUDA_ENTRY STV_DEFAULT"
_Z5add_iiPi:
.text._Z5add_iiPi:
[----:B------:R-:W-:Y:S01]  /*0000*/  LDC R1, c[0x0][0x37c] ;  /* 0x0000df00ff017b82 */ /* 0x000fe20000000800 */
[----:B------:R-:W0:Y:S07]  /*0010*/  S2R R5, SR_TID.X ;  /* 0x0000000000057919 */ /* 0x000e2e0000002100 */
[----:B------:R-:W0:Y:S01]  /*0020*/  S2UR UR4, SR_CTAID.X ;  /* 0x00000000000479c3 */ /* 0x000e220000002500 */
[----:B------:R-:W1:Y:S07]  /*0030*/  LDCU UR6, c[0x0][0x380] ;  /* 0x00007000ff0677ac */ /* 0x000e6e0008000800 */
[----:B------:R-:W0:Y:S01]  /*0040*/  LDC R0, c[0x0][0x360] ;  /* 0x0000d800ff007b82 */ /* 0x000e220000000800 */
[----:B------:R-:W2:Y:S01]  /*0050*/  LDCU UR5, c[0x0][0x370] ;  /* 0x00006e00ff0577ac */ /* 0x000ea20008000800 */
[----:B0-----:R-:W-:-:S02]  /*0060*/  IMAD R5, R0, UR4, R5 ;  /* 0x0000000400057c24 */ /* 0x001fc4000f8e0205 */
[----:B--2---:R-:W-:-:S03]  /*0070*/  IMAD R0, R0, UR5, RZ ;  /* 0x0000000500007c24 */ /* 0x004fc6000f8e02ff */
[----:B-1----:R-:W-:-:S13]  /*0080*/  ISETP.GE.AND P0, PT, R5, UR6, PT ;  /* 0x0000000605007c0c */ /* 0x002fda000bf06270 */
[----:B------:R-:W-:Y:S05]  /*0090*/  @P0 EXIT ;  /* 0x000000000000094d */ /* 0x000fea0003800000 */
[----:B------:R-:W0:Y:S01]  /*00a0*/  I2F.U32.RP R8, R0 ;  /* 0x0000000000087306 */ /* 0x000e220000209000 */
[C---:B------:R-:W-:Y:S01]  /*00b0*/  IADD3 R4, PT, PT, R0.reuse, R5, RZ ;  /* 0x0000000500047210 */ /* 0x040fe20007ffe0ff */
[----:B------:R-:W-:Y:S01]  /*00c0*/  IMAD.MOV R9, RZ, RZ, -R0 ;  /* 0x000000ffff097224 */ /* 0x000fe200078e0a00 */
[----:B------:R-:W-:Y:S01]  /*00d0*/  ISETP.NE.U32.AND P2, PT, R0, RZ, PT ;  /* 0x000000ff0000720c */ /* 0x000fe20003f45070 */
[----:B------:R-:W1:Y:S01]  /*00e0*/  LDCU.64 UR4, c[0x0][0x358] ;  /* 0x00006b00ff0477ac */ /* 0x000e620008000a00 */
[C---:B------:R-:W-:Y:S01]  /*00f0*/  ISETP.GE.AND P0, PT, R4.reuse, UR6, PT ;  /* 0x0000000604007c0c */ /* 0x040fe2000bf06270 */
[----:B------:R-:W-:Y:S01]  /*0100*/  BSSY.RECONVERGENT B0, `(.L_x_3) ;  /* 0x0000025000007945 */ /* 0x000fe20003800200 */
[----:B------:R-:W-:Y:S02]  /*0110*/  VIMNMX R7, PT, PT, R4, UR6, !PT ;  /* 0x0000000604077c48 */ /* 0x000fe4000ffe0100 */
[----:B------:R-:W-:-:S04]  /*0120*/  SEL R6, RZ, 0x1, P0 ;  /* 0x00000001ff067807 */ /* 0x000fc80000000000 */
[----:B------:R-:W-:Y:S01]  /*0130*/  IADD3 R7, PT, PT, R7, -R4, -R6 ;  /* 0x8000000407077210 */ /* 0x000fe20007ffe806 */
[----:B0-----:R-:W0:Y:S02]  /*0140*/  MUFU.RCP R8, R8 ;  /* 0x0000000800087308 */ /* 0x001e240000001000 */
[----:B0-----:R-:W-:-:S06]  /*0150*/  VIADD R2, R8, 0xffffffe ;  /* 0x0ffffffe08027836 */ /* 0x001fcc0000000000 */
[----:B------:R0:W2:Y:S02]  /*0160*/  F2I.FTZ.U32.TRUNC.NTZ R3, R2 ;  /* 0x0000000200037305 */ /* 0x0000a4000021f000 */
[----:B0-----:R-:W-:Y:S02]  /*0170*/  IMAD.MOV.U32 R2, RZ, RZ, RZ ;  /* 0x000000ffff027224 */ /* 0x001fe400078e00ff */
[----:B--2---:R-:W-:-:S04]  /*0180*/  IMAD R9, R9, R3, RZ ;  /* 0x0000000309097224 */ /* 0x004fc800078e02ff */
[----:B------:R-:W-:-:S06]  /*0190*/  IMAD.HI.U32 R8, R3, R9, R2 ;  /* 0x0000000903087227 */ /* 0x000fcc00078e0002 */
[----:B------:R-:W-:-:S04]  /*01a0*/  IMAD.HI.U32 R9, R8, R7, RZ ;  /* 0x0000000708097227 */ /* 0x000fc800078e00ff */
[----:B------:R-:W-:-:S04]  /*01b0*/  IMAD.MOV R2, RZ, RZ, -R9 ;  /* 0x000000ffff027224 */ /* 0x000fc800078e0a09 */
[----:B------:R-:W-:Y:S02]  /*01c0*/  IMAD R7, R0, R2, R7 ;  /* 0x0000000200077224 */ /* 0x000fe400078e0207 */
[----:B------:R-:W0:Y:S03]  /*01d0*/  LDC.64 R2, c[0x0][0x388] ;  /* 0x0000e200ff027b82 */ /* 0x000e260000000a00 */
[----:B------:R-:W-:-:S13]  /*01e0*/  ISETP.GE.U32.AND P0, PT, R7, R0, PT ;  /* 0x000000000700720c */ /* 0x000fda0003f06070 */
[----:B------:R-:W-:Y:S01]  /*01f0*/  @P0 IADD3 R7, PT, PT, -R0, R7, RZ ;  /* 0x0000000700070210 */ /* 0x000fe20007ffe1ff */
[----:B------:R-:W-:-:S03]  /*0200*/  @P0 VIADD R9, R9, 0x1 ;  /* 0x0000000109090836 */ /* 0x000fc60000000000 */
[----:B------:R-:W-:-:S13]  /*0210*/  ISETP.GE.U32.AND P1, PT, R7, R0, PT ;  /* 0x000000000700720c */ /* 0x000fda0003f26070 */
[----:B------:R-:W-:Y:S02]  /*0220*/  @P1 IADD3 R9, PT, PT, R9, 0x1, RZ ;  /* 0x0000000109091810 */ /* 0x000fe40007ffe0ff */
[----:B------:R-:W-:-:S05]  /*0230*/  @!P2 LOP3.LUT R9, RZ, R0, RZ, 0x33, !PT ;  /* 0x00000000ff09a212 */ /* 0x000fca00078e33ff */
[----:B------:R-:W-:-:S05]  /*0240*/  IMAD.IADD R4, R6, 0x1, R9 ;  /* 0x0000000106047824 */ /* 0x000fca00078e0209 */
[C---:B------:R-:W-:Y:S02]  /*0250*/  LOP3.LUT R6, R4.reuse, 0x3, RZ, 0xc0, !PT ;  /* 0x0000000304067812 */ /* 0x040fe400078ec0ff */
[----:B------:R-:W-:Y:S02]  /*0260*/  ISETP.GE.U32.AND P1, PT, R4, 0x3, PT ;  /* 0x000000030400780c */ /* 0x000fe40003f26070 */
[----:B------:R-:W-:-:S13]  /*0270*/  ISETP.NE.AND P0, PT, R6, 0x3, PT ;  /* 0x000000030600780c */ /* 0x000fda0003f05270 */
[----:B01----:R-:W-:Y:S05]  /*0280*/  @!P0 BRA `(.L_x_4) ;  /* 0x0000000000308947 */ /* 0x003fea0003800000 */
[----:B------:R-:W0:Y:S01]  /*0290*/  LDC.64 R8, c[0x0][0x388] ;  /* 0x0000e200ff087b82 */ /* 0x000e220000000a00 */
[----:B------:R-:W-:-:S04]  /*02a0*/  IADD3 R4, PT, PT, R4, 0x1, RZ ;  /* 0x0000000104047810 */ /* 0x000fc80007ffe0ff */
[----:B------:R-:W-:-:S05]  /*02b0*/  LOP3.LUT R4, R4, 0x3, RZ, 0xc0, !PT ;  /* 0x0000000304047812 */ /* 0x000fca00078ec0ff */
[----:B------:R-:W-:-:S07]  /*02c0*/  IMAD.MOV R4, RZ, RZ, -R4 ;  /* 0x000000ffff047224 */ /* 0x000fce00078e0a04 */
.L_x_5:
[----:B01----:R-:W-:-:S05]  /*02d0*/  IMAD.WIDE R6, R5, 0x4, R8 ;  /* 0x0000000405067825 */ /* 0x003fca00078e0208 */
[----:B------:R-:W2:Y:S01]  /*02e0*/  LDG.E R10, desc[UR4][R6.64] ;  /* 0x00000004060a7981 */ /* 0x000ea2000c1e1900 */
[----:B------:R-:W-:-:S05]  /*02f0*/  VIADD R4, R4, 0x1 ;  /* 0x0000000104047836 */ /* 0x000fca0000000000 */
[----:B------:R-:W-:Y:S02]  /*0300*/  ISETP.NE.AND P0, PT, R4, RZ, PT ;  /* 0x000000ff0400720c */ /* 0x000fe40003f05270 */
[-C--:B--2---:R-:W-:Y:S02]  /*0310*/  IADD3 R11, PT, PT, R10, R5.reuse, RZ ;  /* 0x000000050a0b7210 */ /* 0x084fe40007ffe0ff */
[----:B------:R-:W-:-:S03]  /*0320*/  IADD3 R5, PT, PT, R0, R5, RZ ;  /* 0x0000000500057210 */ /* 0x000fc60007ffe0ff */
[----:B------:R1:W-:Y:S06]  /*0330*/  STG.E desc[UR4][R6.64], R11 ;  /* 0x0000000b06007986 */ /* 0x0003ec000c101904 */
[----:B------:R-:W-:Y:S05]  /*0340*/  @P0 BRA `(.L_x_5) ;  /* 0xfffffffc00e00947 */ /* 0x000fea000383ffff */
.L_x_4:
[----:B------:R-:W-:Y:S05]  /*0350*/  BSYNC.RECONVERGENT B0 ;  /* 0x0000000000007941 */ /* 0x000fea0003800200 */
.L_x_3:
[----:B------:R-:W-:Y:S05]  /*0360*/  @!P1 EXIT ;  /* 0x000000000000994d */ /* 0x000fea0003800000 */
.L_x_6:
[----:B------:R-:W-:-:S05]  /*0370*/  IMAD.WIDE R12, R5, 0x4, R2 ;  /* 0x00000004050c7825 */ /* 0x000fca00078e0202 */
[----:B------:R-:W2:Y:S01]  /*0380*/  LDG.E R4, desc[UR4][R12.64] ;  /* 0x000000040c047981 */ /* 0x000ea2000c1e1900 */
[----:B-1----:R-:W-:-:S04]  /*0390*/  IMAD.WIDE R6, R0, 0x4, R12 ;  /* 0x0000000400067825 */ /* 0x002fc800078e020c */
[----:B--2---:R-:W-:-:S05]  /*03a0*/  IMAD.IADD R15, R4, 0x1, R5 ;  /* 0x00000001040f7824 */ /* 0x004fca00078e0205 */
[----:B------:R0:W-:Y:S04]  /*03b0*/  STG.E desc[UR4][R12.64], R15 ;  /* 0x0000000f0c007986 */ /* 0x0001e8000c101904 */
[----:B------:R-:W2:Y:S01]  /*03c0*/  LDG.E R4, desc[UR4][R6.64] ;  /* 0x0000000406047981 */ /* 0x000ea2000c1e1900 */
[C---:B------:R-:W-:Y:S01]  /*03d0*/  IADD3 R5, PT, PT, R0.reuse, R5, RZ ;  /* 0x0000000500057210 */ /* 0x040fe20007ffe0ff */
[----:B------:R-:W-:-:S04]  /*03e0*/  IMAD.WIDE R8, R0, 0x4, R6 ;  /* 0x0000000400087825 */ /* 0x000fc800078e0206 */
[----:B--2---:R-:W-:-:S05]  /*03f0*/  IMAD.IADD R17, R5, 0x1, R4 ;  /* 0x0000000105117824 */ /* 0x004fca00078e0204 */
[----:B------:R2:W-:Y:S04]  /*0400*/  STG.E desc[UR4][R6.64], R17 ;  /* 0x0000001106007986 */ /* 0x0005e8000c101904 */
[----:B------:R-:W3:Y:S01]  /*0410*/  LDG.E R4, desc[UR4][R8.64] ;  /* 0x0000000408047981 */ /* 0x000ee2000c1e1900 */
[C---:B------:R-:W-:Y:S01]  /*0420*/  IADD3 R5, PT, PT, R0.reuse, R5, RZ ;  /* 0x0000000500057210 */ /* 0x040fe20007ffe0ff */
[----:B------:R-:W-:-:S04]  /*0430*/  IMAD.WIDE R10, R0, 0x4, R8 ;  /* 0x00000004000a7825 */ /* 0x000fc800078e0208 */
[----:B---3--:R-:W-:-:S05]  /*0440*/  IMAD.IADD R19, R5, 0x1, R4 ;  /* 0x0000000105137824 */ /* 0x008fca00078e0204 */
[----:B------:R2:W-:Y:S04]  /*0450*/  STG.E desc[UR4][R8.64], R19 ;  /* 0x0000001308007986 */ /* 0x0005e8000c101904 */
[----:B------:R-:W0:Y:S01]  /*0460*/  LDG.E R4, desc[UR4][R10.64] ;  /* 0x000000040a047981 */ /* 0x000e22000c1e1900 */
[----:B------:R-:W-:-:S05]  /*0470*/  IADD3 R5, PT, PT, R0, R5, RZ ;  /* 0x0000000500057210 */ /* 0x000fca0007ffe0ff */
[----:B0-----:R-:W-:Y:S01]  /*0480*/  IMAD.IADD R13, R5, 0x1, R4 ;  /* 0x00000001050d7824 */ /* 0x001fe200078e0204 */
[----:B------:R-:W-:-:S04]  /*0490*/  IADD3 R5, PT, PT, R0, R5, RZ ;  /* 0x0000000500057210 */ /* 0x000fc80007ffe0ff */
[----:B------:R2:W-:Y:S01]  /*04a0*/  STG.E desc[UR4][R10.64], R13 ;  /* 0x0000000d0a007986 */ /* 0x0005e2000c101904 */
[----:B------:R-:W-:-:S13]  /*04b0*/  ISETP.GE.AND P0, PT, R5, UR6, PT ;  /* 0x0000000605007c0c */ /* 0x000fda000bf06270 */
[----:B--2---:R-:W-:Y:S05]  /*04c0*/  @!P0 BRA `(.L_x_6) ;  /* 0xfffffffc00a88947 */ /* 0x004fea000383ffff */
[----:B------:R-:W-:Y:S05]  /*04d0*/  EXIT ;  /* 0x000000000000794d */ /* 0x000fea0003800000 */
.L_x_7:
        /* <DEDUP_REMOVED lines=10> */
.L_x_14:


//--------------------- .text._Z4initiPi          --------------------------
	.section	.text._Z4initiPi,"ax",@progbits
	.align	128
        .global         _Z4initiPi
        .type           _Z4initiPi,@function
        .size           _Z4initiPi,(.L_x_15 - _Z4initiPi)
        .other          _Z4initiPi,@"STO_CUDA_ENTRY STV_DEFAULT"
_Z4initiPi:
.text._Z4initiPi:
        /* <DEDUP_REMOVED lines=28> */
[----:B------:R-:W-:-:S05]  /*01c0*/  IMAD R7, R0, R2, R7 ;  /* 0x0000000200077224 */ /* 0x000fca00078e0207 */
        /* <DEDUP_REMOVED lines=10> */
[----:B-1----:R-:W-:Y:S05]  /*0270*/  @!P0 BRA `(.L_x_9) ;  /* 0x0000000000288947 */ /* 0x002fea0003800000 */
[----:B------:R-:W0:Y:S01]  /*0280*/  LDC.64 R6, c[0x0][0x388] ;  /* 0x0000e200ff067b82 */ /* 0x000e220000000a00 */
[----:B------:R-:W-:-:S04]  /*0290*/  IADD3 R2, PT, PT, R2, 0x1, RZ ;  /* 0x0000000102027810 */ /* 0x000fc80007ffe0ff */
[----:B------:R-:W-:-:S05]  /*02a0*/  LOP3.LUT R2, R2, 0x3, RZ, 0xc0, !PT ;  /* 0x0000000302027812 */ /* 0x000fca00078ec0ff */
[----:B------:R-:W-:-:S07]  /*02b0*/  IMAD.MOV R2, RZ, RZ, -R2 ;  /* 0x000000ffff027224 */ /* 0x000fce00078e0a02 */
.L_x_10:
[----:B0-----:R-:W-:Y:S01]  /*02c0*/  IMAD.WIDE R4, R3, 0x4, R6 ;  /* 0x0000000403047825 */ /* 0x001fe200078e0206 */
[----:B------:R-:W-:-:S03]  /*02d0*/  IADD3 R2, PT, PT, R2, 0x1, RZ ;  /* 0x0000000102027810 */ /* 0x000fc60007ffe0ff */
[----:B------:R-:W-:Y:S01]  /*02e0*/  IMAD.IADD R3, R0, 0x1, R3 ;  /* 0x0000000100037824 */ /* 0x000fe200078e0203 */
[----:B------:R1:W-:Y:S01]  /*02f0*/  STG.E desc[UR4][R4.64], RZ ;  /* 0x000000ff04007986 */ /* 0x0003e2000c101904 */
[----:B------:R-:W-:-:S13]  /*0300*/  ISETP.NE.AND P0, PT, R2, RZ, PT ;  /* 0x000000ff0200720c */ /* 0x000fda0003f05270 */
[----:B-1----:R-:W-:Y:S05]  /*0310*/  @P0 BRA `(.L_x_10) ;  /* 0xfffffffc00e80947 */ /* 0x002fea000383ffff */
.L_x_9:
[----:B------:R-:W-:Y:S05]  /*0320*/  BSYNC.RECONVERGENT B0 ;  /* 0x0000000000007941 */ /* 0x000fea0003800200 */
.L_x_8:
[----:B------:R-:W-:Y:S05]  /*0330*/  @!P1 EXIT ;  /* 0x000000000000994d */ /* 0x000fea0003800000 */
[----:B------:R-:W0:Y:S02]  /*0340*/  LDC.64 R10, c[0x0][0x388] ;  /* 0x0000e200ff0a7b82 */ /* 0x000e240000000a00 */
.L_x_11:
[----:B01----:R-:W-:Y:S01]  /*0350*/  IMAD.WIDE R12, R3, 0x4, R10 ;  /* 0x00000004030c7825 */ /* 0x003fe200078e020a */
[----:B------:R-:W-:-:S04]  /*0360*/  LEA R3, R0, R3, 0x2 ;  /* 0x0000000300037211 */ /* 0x000fc800078e10ff */
[----:B------:R1:W-:Y:S01]  /*0370*/  STG.E desc[UR4][R12.64], RZ ;  /* 0x000000ff0c007986 */ /* 0x0003e2000c101904 */
[----:B------:R-:W-:Y:S01]  /*0380*/  IMAD.WIDE R4, R0, 0x4, R12 ;  /* 0x0000000400047825 */ /* 0x000fe200078e020c */
[----:B------:R-:W-:-:S04]  /*0390*/  ISETP.GE.AND P0, PT, R3, UR6, PT ;  /* 0x0000000603007c0c */ /* 0x000fc8000bf06270 */
[----:B------:R1:W-:Y:S01]  /*03a0*/  STG.E desc[UR4][R4.64], RZ ;  /* 0x000000ff04007986 */ /* 0x0003e2000c101904 */
[----:B------:R-:W-:-:S05]  /*03b0*/  IMAD.WIDE R6, R0, 0x4, R4 ;  /* 0x0000000400067825 */ /* 0x000fca00078e0204 */
[----:B------:R1:W-:Y:S01]  /*03c0*/  STG.E desc[UR4][R6.64], RZ ;  /* 0x000000ff06007986 */ /* 0x0003e2000c101904 */
[----:B------:R-:W-:-:S05]  /*03d0*/  IMAD.WIDE R8, R0, 0x4, R6 ;  /* 0x0000000400087825 */ /* 0x000fca00078e0206 */
[----:B------:R1:W-:Y:S01]  /*03e0*/  STG.E desc[UR4][R8.64], RZ ;  /* 0x000000ff08007986 */ /* 0x0003e2000c101904 */
[----:B------:R-:W-:Y:S05]  /*03f0*/  @!P0 BRA `(.L_x_11) ;  /* 0xfffffffc00d48947 */ /* 0x000fea000383ffff */
[----:B------:R-:W-:Y:S05]  /*0400*/  EXIT ;  /* 0x000000000000794d */ /* 0x000fea0003800000 */
.L_x_12:
        /* <DEDUP_REMOVED lines=15> */
.L_x_15:


//--------------------- .nv.global.init           --------------------------
	.section	.nv.global.init,"aw",@progbits
.nv.global.init:
	.type		$str,@object
	.size		$str,(.L_0 - $str)
$str:
        /*0000*/ 	.byte	0x25, 0x64, 0x20, 0x00
.L_0:


//--------------------- .nv.shared.reserved.0     --------------------------
	.section	.nv.shared.reserved.0,"aw",@nobits
	.weak		__nv_reservedSMEM_offset_0_alias
	.size		__nv_reservedSMEM_offset_0_alias, 0, 64
	.other		__nv_reservedSMEM_offset_0_alias,@"STO_CUDA_RESERVED_SHARED STV_DEFAULT"
__nv_reservedSMEM_offset_0_alias:
	.zero		0
	.zero		64


//--------------------- .nv.constant0._Z9print_arrPii --------------------------
	.section	.nv.constant0._Z9print_arrPii,"a",@progbits
	.sectionflags	@""
	.align	4
.nv.constant0._Z9print_arrPii:
	.zero		908


//--------------------- .nv.constant0._Z5add_iiPi --------------------------
	.section	.nv.constant0._Z5add_iiPi,"a",@progbits
	.sectionflags	@""
	.align	4
.nv.constant0._Z5add_iiPi:
	.zero		912


//--------------------- .nv.constant0._Z4initiPi  --------------------------
	.section	.nv.constant0._Z4initiPi,"a",@progbits
	.sectionflags	@""
	.align	4
.nv.constant0._Z4initiPi:
	.zero		912


//--------------------- SYMBOLS --------------------------

	.type		.nv.reservedSmem.offset0,@object
	.size		.nv.reservedSmem.offset0,0x4
	.type		vprintf,@function
